//
// Generated by NVIDIA NVVM Compiler
//
// Compiler Build ID: CL-36424714
// Cuda compilation tools, release 13.0, V13.0.88
// Based on NVVM 20.0.0
//

.version 9.0
.target sm_100
.address_size 64

	// .globl	_Z12wmma_exampleP6__halfS0_Pfiiiff

.visible .entry _Z12wmma_exampleP6__halfS0_Pfiiiff(
	.param .u64 .ptr .align 1 _Z12wmma_exampleP6__halfS0_Pfiiiff_param_0,
	.param .u64 .ptr .align 1 _Z12wmma_exampleP6__halfS0_Pfiiiff_param_1,
	.param .u64 .ptr .align 1 _Z12wmma_exampleP6__halfS0_Pfiiiff_param_2,
	.param .u32 _Z12wmma_exampleP6__halfS0_Pfiiiff_param_3,
	.param .u32 _Z12wmma_exampleP6__halfS0_Pfiiiff_param_4,
	.param .u32 _Z12wmma_exampleP6__halfS0_Pfiiiff_param_5,
	.param .f32 _Z12wmma_exampleP6__halfS0_Pfiiiff_param_6,
	.param .f32 _Z12wmma_exampleP6__halfS0_Pfiiiff_param_7
)
{
	.reg .pred 	%p<17>;
	.reg .b32 	%r<147>;
	.reg .b32 	%f<232>;
	.reg .b64 	%rd<43>;

	ld.param.u64 	%rd6, [_Z12wmma_exampleP6__halfS0_Pfiiiff_param_0];
	ld.param.u64 	%rd7, [_Z12wmma_exampleP6__halfS0_Pfiiiff_param_1];
	ld.param.u32 	%r38, [_Z12wmma_exampleP6__halfS0_Pfiiiff_param_3];
	ld.param.u32 	%r39, [_Z12wmma_exampleP6__halfS0_Pfiiiff_param_4];
	ld.param.u32 	%r40, [_Z12wmma_exampleP6__halfS0_Pfiiiff_param_5];
	ld.param.f32 	%f121, [_Z12wmma_exampleP6__halfS0_Pfiiiff_param_6];
	cvta.to.global.u64 	%rd1, %rd7;
	cvta.to.global.u64 	%rd2, %rd6;
	mov.u32 	%r41, %ctaid.x;
	mov.u32 	%r42, %ntid.x;
	mov.u32 	%r43, %tid.x;
	mad.lo.s32 	%r44, %r41, %r42, %r43;
	shr.u32 	%r1, %r44, 5;
	mov.u32 	%r45, %ctaid.y;
	mov.u32 	%r46, %ntid.y;
	mov.u32 	%r47, %tid.y;
	mad.lo.s32 	%r2, %r45, %r46, %r47;
	setp.lt.s32 	%p2, %r40, 1;
	mov.f32 	%f167, 0f00000000;
	mov.f32 	%f166, %f167;
	mov.f32 	%f165, %f167;
	mov.f32 	%f164, %f167;
	mov.f32 	%f163, %f167;
	mov.f32 	%f162, %f167;
	mov.f32 	%f161, %f167;
	mov.f32 	%f160, %f167;
	@%p2 bra 	$L__BB0_17;
	shl.b32 	%r49, %r1, 4;
	shl.b32 	%r50, %r2, 4;
	setp.lt.s32 	%p3, %r49, %r38;
	setp.lt.s32 	%p4, %r50, %r39;
	and.pred  	%p1, %p3, %p4;
	cvt.u64.u32 	%rd3, %r49;
	mul.lo.s32 	%r3, %r40, %r50;
	add.s32 	%r51, %r40, -1;
	shr.u32 	%r52, %r51, 4;
	add.s32 	%r4, %r52, 1;
	and.b32  	%r5, %r4, 3;
	setp.lt.u32 	%p5, %r40, 49;
	mov.b32 	%r143, 0;
	mov.f32 	%f160, 0f00000000;
	mov.f32 	%f161, %f160;
	mov.f32 	%f162, %f160;
	mov.f32 	%f163, %f160;
	mov.f32 	%f164, %f160;
	mov.f32 	%f165, %f160;
	mov.f32 	%f166, %f160;
	mov.f32 	%f167, %f160;
	@%p5 bra 	$L__BB0_12;
	mul.lo.s32 	%r140, %r38, 48;
	shl.b32 	%r7, %r38, 6;
	shl.b32 	%r139, %r38, 5;
	shl.b32 	%r138, %r38, 4;
	and.b32  	%r54, %r4, 536870908;
	neg.s32 	%r136, %r54;
	mov.f32 	%f160, 0f00000000;
	mov.b32 	%r137, 0;
	not.pred 	%p6, %p1;
	mov.u32 	%r141, %r3;
	mov.u32 	%r143, %r137;
$L__BB0_3:
	@%p6 bra 	$L__BB0_5;
	cvt.s64.s32 	%rd8, %r137;
	add.s64 	%rd9, %rd8, %rd3;
	shl.b64 	%rd10, %rd9, 1;
	add.s64 	%rd11, %rd2, %rd10;
	wmma.load.a.sync.aligned.col.m16n16k16.global.f16 	{%r55, %r56, %r57, %r58, %r59, %r60, %r61, %r62}, [%rd11], %r38;
	mul.wide.u32 	%rd12, %r141, 2;
	add.s64 	%rd13, %rd1, %rd12;
	wmma.load.b.sync.aligned.col.m16n16k16.global.f16 	{%r63, %r64, %r65, %r66, %r67, %r68, %r69, %r70}, [%rd13], %r40;
	wmma.mma.sync.aligned.col.col.m16n16k16.f32.f32 {%f167, %f166, %f165, %f164, %f163, %f162, %f161, %f160}, {%r55, %r56, %r57, %r58, %r59, %r60, %r61, %r62}, {%r63, %r64, %r65, %r66, %r67, %r68, %r69, %r70}, {%f167, %f166, %f165, %f164, %f163, %f162, %f161, %f160};
$L__BB0_5:
	mul.wide.u32 	%rd14, %r141, 2;
	add.s64 	%rd4, %rd1, %rd14;
	@%p6 bra 	$L__BB0_7;
	cvt.s64.s32 	%rd15, %r138;
	add.s64 	%rd16, %rd15, %rd3;
	shl.b64 	%rd17, %rd16, 1;
	add.s64 	%rd18, %rd2, %rd17;
	wmma.load.a.sync.aligned.col.m16n16k16.global.f16 	{%r71, %r72, %r73, %r74, %r75, %r76, %r77, %r78}, [%rd18], %r38;
	add.s64 	%rd19, %rd4, 32;
	wmma.load.b.sync.aligned.col.m16n16k16.global.f16 	{%r79, %r80, %r81, %r82, %r83, %r84, %r85, %r86}, [%rd19], %r40;
	wmma.mma.sync.aligned.col.col.m16n16k16.f32.f32 {%f167, %f166, %f165, %f164, %f163, %f162, %f161, %f160}, {%r71, %r72, %r73, %r74, %r75, %r76, %r77, %r78}, {%r79, %r80, %r81, %r82, %r83, %r84, %r85, %r86}, {%f167, %f166, %f165, %f164, %f163, %f162, %f161, %f160};
$L__BB0_7:
	@%p6 bra 	$L__BB0_9;
	cvt.s64.s32 	%rd20, %r139;
	add.s64 	%rd21, %rd20, %rd3;
	shl.b64 	%rd22, %rd21, 1;
	add.s64 	%rd23, %rd2, %rd22;
	wmma.load.a.sync.aligned.col.m16n16k16.global.f16 	{%r87, %r88, %r89, %r90, %r91, %r92, %r93, %r94}, [%rd23], %r38;
	add.s64 	%rd24, %rd4, 64;
	wmma.load.b.sync.aligned.col.m16n16k16.global.f16 	{%r95, %r96, %r97, %r98, %r99, %r100, %r101, %r102}, [%rd24], %r40;
	wmma.mma.sync.aligned.col.col.m16n16k16.f32.f32 {%f167, %f166, %f165, %f164, %f163, %f162, %f161, %f160}, {%r87, %r88, %r89, %r90, %r91, %r92, %r93, %r94}, {%r95, %r96, %r97, %r98, %r99, %r100, %r101, %r102}, {%f167, %f166, %f165, %f164, %f163, %f162, %f161, %f160};
$L__BB0_9:
	@%p6 bra 	$L__BB0_11;
	cvt.s64.s32 	%rd25, %r140;
	add.s64 	%rd26, %rd25, %rd3;
	shl.b64 	%rd27, %rd26, 1;
	add.s64 	%rd28, %rd2, %rd27;
	wmma.load.a.sync.aligned.col.m16n16k16.global.f16 	{%r103, %r104, %r105, %r106, %r107, %r108, %r109, %r110}, [%rd28], %r38;
	add.s64 	%rd29, %rd4, 96;
	wmma.load.b.sync.aligned.col.m16n16k16.global.f16 	{%r111, %r112, %r113, %r114, %r115, %r116, %r117, %r118}, [%rd29], %r40;
	wmma.mma.sync.aligned.col.col.m16n16k16.f32.f32 {%f167, %f166, %f165, %f164, %f163, %f162, %f161, %f160}, {%r103, %r104, %r105, %r106, %r107, %r108, %r109, %r110}, {%r111, %r112, %r113, %r114, %r115, %r116, %r117, %r118}, {%f167, %f166, %f165, %f164, %f163, %f162, %f161, %f160};
$L__BB0_11:
	add.s32 	%r143, %r143, 64;
	add.s32 	%r141, %r141, 64;
	add.s32 	%r140, %r140, %r7;
	add.s32 	%r139, %r139, %r7;
	add.s32 	%r138, %r138, %r7;
	add.s32 	%r137, %r137, %r7;
	add.s32 	%r136, %r136, 4;
	setp.ne.s32 	%p10, %r136, 0;
	@%p10 bra 	$L__BB0_3;
$L__BB0_12:
	setp.eq.s32 	%p11, %r5, 0;
	@%p11 bra 	$L__BB0_17;
	add.s32 	%r146, %r143, %r3;
	mul.lo.s32 	%r145, %r143, %r38;
	shl.b32 	%r28, %r38, 4;
	neg.s32 	%r144, %r5;
	not.pred 	%p12, %p1;
$L__BB0_14:
	.pragma "nounroll";
	@%p12 bra 	$L__BB0_16;
	cvt.s64.s32 	%rd30, %r145;
	add.s64 	%rd31, %rd30, %rd3;
	shl.b64 	%rd32, %rd31, 1;
	add.s64 	%rd33, %rd2, %rd32;
	wmma.load.a.sync.aligned.col.m16n16k16.global.f16 	{%r119, %r120, %r121, %r122, %r123, %r124, %r125, %r126}, [%rd33], %r38;
	mul.wide.u32 	%rd34, %r146, 2;
	add.s64 	%rd35, %rd1, %rd34;
	wmma.load.b.sync.aligned.col.m16n16k16.global.f16 	{%r127, %r128, %r129, %r130, %r131, %r132, %r133, %r134}, [%rd35], %r40;
	wmma.mma.sync.aligned.col.col.m16n16k16.f32.f32 {%f167, %f166, %f165, %f164, %f163, %f162, %f161, %f160}, {%r119, %r120, %r121, %r122, %r123, %r124, %r125, %r126}, {%r127, %r128, %r129, %r130, %r131, %r132, %r133, %r134}, {%f167, %f166, %f165, %f164, %f163, %f162, %f161, %f160};
$L__BB0_16:
	add.s32 	%r146, %r146, 16;
	add.s32 	%r145, %r145, %r28;
	add.s32 	%r144, %r144, 1;
	setp.ne.s32 	%p13, %r144, 0;
	@%p13 bra 	$L__BB0_14;
$L__BB0_17:
	shl.b32 	%r36, %r1, 4;
	shl.b32 	%r37, %r2, 4;
	setp.ge.s32 	%p14, %r36, %r38;
	setp.ge.s32 	%p15, %r37, %r39;
	or.pred  	%p16, %p14, %p15;
	@%p16 bra 	$L__BB0_19;
	ld.param.f32 	%f151, [_Z12wmma_exampleP6__halfS0_Pfiiiff_param_7];
	ld.param.u64 	%rd42, [_Z12wmma_exampleP6__halfS0_Pfiiiff_param_2];
	cvt.u64.u32 	%rd36, %r36;
	mul.lo.s32 	%r135, %r38, %r37;
	cvt.u64.u32 	%rd37, %r135;
	add.s64 	%rd38, %rd37, %rd36;
	cvta.to.global.u64 	%rd39, %rd42;
	shl.b64 	%rd40, %rd38, 2;
	add.s64 	%rd41, %rd39, %rd40;
	wmma.load.c.sync.aligned.col.m16n16k16.global.f32 	{%f127, %f128, %f129, %f130, %f131, %f132, %f133, %f134}, [%rd41], %r38;
	mul.f32 	%f135, %f151, %f127;
	fma.rn.f32 	%f136, %f121, %f167, %f135;
	mul.f32 	%f137, %f151, %f128;
	fma.rn.f32 	%f138, %f121, %f166, %f137;
	mul.f32 	%f139, %f151, %f129;
	fma.rn.f32 	%f140, %f121, %f165, %f139;
	mul.f32 	%f141, %f151, %f130;
	fma.rn.f32 	%f142, %f121, %f164, %f141;
	mul.f32 	%f143, %f151, %f131;
	fma.rn.f32 	%f144, %f121, %f163, %f143;
	mul.f32 	%f145, %f151, %f132;
	fma.rn.f32 	%f146, %f121, %f162, %f145;
	mul.f32 	%f147, %f151, %f133;
	fma.rn.f32 	%f148, %f121, %f161, %f147;
	mul.f32 	%f149, %f151, %f134;
	fma.rn.f32 	%f150, %f121, %f160, %f149;
	wmma.store.d.sync.aligned.col.m16n16k16.global.f32 	[%rd41], {%f136, %f138, %f140, %f142, %f144, %f146, %f148, %f150}, %r38;
$L__BB0_19:
	ret;

}
	// .globl	_Z17convertFp32ToFp16P6__halfPfi
.visible .entry _Z17convertFp32ToFp16P6__halfPfi(
	.param .u64 .ptr .align 1 _Z17convertFp32ToFp16P6__halfPfi_param_0,
	.param .u64 .ptr .align 1 _Z17convertFp32ToFp16P6__halfPfi_param_1,
	.param .u32 _Z17convertFp32ToFp16P6__halfPfi_param_2
)
{
	.reg .pred 	%p<2>;
	.reg .b16 	%rs<2>;
	.reg .b32 	%r<6>;
	.reg .b32 	%f<2>;
	.reg .b64 	%rd<9>;

	ld.param.u64 	%rd1, [_Z17convertFp32ToFp16P6__halfPfi_param_0];
	ld.param.u64 	%rd2, [_Z17convertFp32ToFp16P6__halfPfi_param_1];
	ld.param.u32 	%r2, [_Z17convertFp32ToFp16P6__halfPfi_param_2];
	mov.u32 	%r3, %ntid.x;
	mov.u32 	%r4, %ctaid.x;
	mov.u32 	%r5, %tid.x;
	mad.lo.s32 	%r1, %r3, %r4, %r5;
	setp.ge.s32 	%p1, %r1, %r2;
	@%p1 bra 	$L__BB1_2;
	cvta.to.global.u64 	%rd3, %rd2;
	cvta.to.global.u64 	%rd4, %rd1;
	mul.wide.s32 	%rd5, %r1, 2;
	add.s64 	%rd6, %rd4, %rd5;
	mul.wide.s32 	%rd7, %r1, 4;
	add.s64 	%rd8, %rd3, %rd7;
	ld.global.f32 	%f1, [%rd8];
	// begin inline asm
	{  cvt.rn.f16.f32 %rs1, %f1;}

	// end inline asm
	st.global.u16 	[%rd6], %rs1;
$L__BB1_2:
	ret;

}


// ===== COMPILED SASS (sm_100) =====

	.target	sm_100

	.elftype	@"ET_EXEC"


//--------------------- .note.nv.tkinfo           --------------------------
	.section	.note.nv.tkinfo,"",@"SHT_NOTE"
	.sectionflags	@"SHF_NOTE_NV_TKINFO"
	.tkinfo
        /*0018*/ 	.word	0x00000002
        /*0030*/ 	.string	""
        /*0030*/ 	.string	"ptxas"
        /*0030*/ 	.string	"Cuda compilation tools, release 13.0, V13.0.88"
        /*0030*/ 	.string	"Build cuda_13.0.r13.0/compiler.36424714_0"
        /*0030*/ 	.string	"-arch sm_100 -m 64 "



//--------------------- .note.nv.cuinfo           --------------------------
	.section	.note.nv.cuinfo,"",@"SHT_NOTE"
	.sectionflags	@"SHF_NOTE_NV_CUINFO"
        /*0018*/ 	.short	0x0002
        /*001a*/ 	.short	0x0064
        /*001c*/ 	.short	0x0082
	.zero		2


//--------------------- .nv.info                  --------------------------
	.section	.nv.info,"",@"SHT_CUDA_INFO"
	.align	4


	//----- nvinfo : EIATTR_REGCOUNT
	.align		4
        /*0000*/ 	.byte	0x04, 0x2f
        /*0002*/ 	.short	(.L_1 - .L_0)
	.align		4
.L_0:
        /*0004*/ 	.word	index@(_Z12wmma_exampleP6__halfS0_Pfiiiff)
        /*0008*/ 	.word	0x00000020


	//----- nvinfo : EIATTR_FRAME_SIZE
	.align		4
.L_1:
        /*000c*/ 	.byte	0x04, 0x11
        /*000e*/ 	.short	(.L_3 - .L_2)
	.align		4
.L_2:
        /*0010*/ 	.word	index@(_Z12wmma_exampleP6__halfS0_Pfiiiff)
        /*0014*/ 	.word	0x00000000


	//----- nvinfo : EIATTR_REGCOUNT
	.align		4
.L_3:
        /*0018*/ 	.byte	0x04, 0x2f
        /*001a*/ 	.short	(.L_5 - .L_4)
	.align		4
.L_4:
        /*001c*/ 	.word	index@(_Z17convertFp32ToFp16P6__halfPfi)
        /*0020*/ 	.word	0x0000000a


	//----- nvinfo : EIATTR_FRAME_SIZE
	.align		4
.L_5:
        /*0024*/ 	.byte	0x04, 0x11
        /*0026*/ 	.short	(.L_7 - .L_6)
	.align		4
.L_6:
        /*0028*/ 	.word	index@(_Z17convertFp32ToFp16P6__halfPfi)
        /*002c*/ 	.word	0x00000000


	//----- nvinfo : EIATTR_MIN_STACK_SIZE
	.align		4
.L_7:
        /*0030*/ 	.byte	0x04, 0x12
        /*0032*/ 	.short	(.L_9 - .L_8)
	.align		4
.L_8:
        /*0034*/ 	.word	index@(_Z17convertFp32ToFp16P6__halfPfi)
        /*0038*/ 	.word	0x00000000


	//----- nvinfo : EIATTR_MIN_STACK_SIZE
	.align		4
.L_9:
        /*003c*/ 	.byte	0x04, 0x12
        /*003e*/ 	.short	(.L_11 - .L_10)
	.align		4
.L_10:
        /*0040*/ 	.word	index@(_Z12wmma_exampleP6__halfS0_Pfiiiff)
        /*0044*/ 	.word	0x00000000
.L_11:


//--------------------- .nv.compat                --------------------------
	.section	.nv.compat,"",@"SHT_CUDA_COMPAT_INFO"
	.align	4
        /*0000*/ 	.byte	0x02, 0x09, 0x00, 0x00, 0x02, 0x02, 0x01, 0x00, 0x02, 0x05, 0x05, 0x00, 0x03, 0x07, 0x01, 0x01
        /*0010*/ 	.byte	0x02, 0x03, 0x00, 0x00, 0x02, 0x06, 0x01, 0x00, 0x04, 0x0b, 0x08, 0x00, 0x09, 0x00, 0x00, 0x00
        /*0020*/ 	.byte	0x00, 0x00, 0x00, 0x00


//--------------------- .nv.info._Z17convertFp32ToFp16P6__halfPfi --------------------------
	.section	.nv.info._Z17convertFp32ToFp16P6__halfPfi,"",@"SHT_CUDA_INFO"
	.sectionflags	@""
	.align	4


	//----- nvinfo : EIATTR_CUDA_API_VERSION
	.align		4
        /*0000*/ 	.byte	0x04, 0x37
        /*0002*/ 	.short	(.L_13 - .L_12)
.L_12:
        /*0004*/ 	.word	0x00000082


	//----- nvinfo : EIATTR_KPARAM_INFO
	.align		4
.L_13:
        /*0008*/ 	.byte	0x04, 0x17
        /*000a*/ 	.short	(.L_15 - .L_14)
.L_14:
        /*000c*/ 	.word	0x00000000
        /*0010*/ 	.short	0x0002
        /*0012*/ 	.short	0x0010
        /*0014*/ 	.byte	0x00, 0xf0, 0x11, 0x00


	//----- nvinfo : EIATTR_KPARAM_INFO
	.align		4
.L_15:
        /*0018*/ 	.byte	0x04, 0x17
        /*001a*/ 	.short	(.L_17 - .L_16)
.L_16:
        /*001c*/ 	.word	0x00000000
        /*0020*/ 	.short	0x0001
        /*0022*/ 	.short	0x0008
        /*0024*/ 	.byte	0x00, 0xf5, 0x21, 0x00


	//----- nvinfo : EIATTR_KPARAM_INFO
	.align		4
.L_17:
        /*0028*/ 	.byte	0x04, 0x17
        /*002a*/ 	.short	(.L_19 - .L_18)
.L_18:
        /*002c*/ 	.word	0x00000000
        /*0030*/ 	.short	0x0000
        /*0032*/ 	.short	0x0000
        /*0034*/ 	.byte	0x00, 0xf5, 0x21, 0x00


	//----- nvinfo : EIATTR_SPARSE_MMA_MASK
	.align		4
.L_19:
        /*0038*/ 	.byte	0x03, 0x50
        /*003a*/ 	.short	0x0000


	//----- nvinfo : EIATTR_MAXREG_COUNT
	.align		4
        /*003c*/ 	.byte	0x03, 0x1b
        /*003e*/ 	.short	0x00ff


	//----- nvinfo : EIATTR_MERCURY_ISA_VERSION
	.align		4
        /*0040*/ 	.byte	0x03, 0x5f
        /*0042*/ 	.short	0x0101


	//----- nvinfo : EIATTR_VRC_CTA_INIT_COUNT
	.align		4
        /*0044*/ 	.byte	0x02, 0x4a
	.zero		1
	.zero		1


	//----- nvinfo : EIATTR_EXIT_INSTR_OFFSETS
	.align		4
        /*0048*/ 	.byte	0x04, 0x1c
        /*004a*/ 	.short	(.L_21 - .L_20)


	//   ....[0]....
.L_20:
        /*004c*/ 	.word	0x00000070


	//   ....[1]....
        /*0050*/ 	.word	0x00000100


	//----- nvinfo : EIATTR_CBANK_PARAM_SIZE
	.align		4
.L_21:
        /*0054*/ 	.byte	0x03, 0x19
        /*0056*/ 	.short	0x0014


	//----- nvinfo : EIATTR_PARAM_CBANK
	.align		4
        /*0058*/ 	.byte	0x04, 0x0a
        /*005a*/ 	.short	(.L_23 - .L_22)
	.align		4
.L_22:
        /*005c*/ 	.word	index@(.nv.constant0._Z17convertFp32ToFp16P6__halfPfi)
        /*0060*/ 	.short	0x0380
        /*0062*/ 	.short	0x0014


	//----- nvinfo : EIATTR_SW_WAR
	.align		4
.L_23:
        /*0064*/ 	.byte	0x04, 0x36
        /*0066*/ 	.short	(.L_25 - .L_24)
.L_24:
        /*0068*/ 	.word	0x00000008
.L_25:


//--------------------- .nv.info._Z12wmma_exampleP6__halfS0_Pfiiiff --------------------------
	.section	.nv.info._Z12wmma_exampleP6__halfS0_Pfiiiff,"",@"SHT_CUDA_INFO"
	.sectionflags	@""
	.align	4


	//----- nvinfo : EIATTR_CUDA_API_VERSION
	.align		4
        /*0000*/ 	.byte	0x04, 0x37
        /*0002*/ 	.short	(.L_27 - .L_26)
.L_26:
        /*0004*/ 	.word	0x00000082


	//----- nvinfo : EIATTR_KPARAM_INFO
	.align		4
.L_27:
        /*0008*/ 	.byte	0x04, 0x17
        /*000a*/ 	.short	(.L_29 - .L_28)
.L_28:
        /*000c*/ 	.word	0x00000000
        /*0010*/ 	.short	0x0007
        /*0012*/ 	.short	0x0028
        /*0014*/ 	.byte	0x00, 0xf0, 0x11, 0x00


	//----- nvinfo : EIATTR_KPARAM_INFO
	.align		4
.L_29:
        /*0018*/ 	.byte	0x04, 0x17
        /*001a*/ 	.short	(.L_31 - .L_30)
.L_30:
        /*001c*/ 	.word	0x00000000
        /*0020*/ 	.short	0x0006
        /*0022*/ 	.short	0x0024
        /*0024*/ 	.byte	0x00, 0xf0, 0x11, 0x00


	//----- nvinfo : EIATTR_KPARAM_INFO
	.align		4
.L_31:
        /*0028*/ 	.byte	0x04, 0x17
        /*002a*/ 	.short	(.L_33 - .L_32)
.L_32:
        /*002c*/ 	.word	0x00000000
        /*0030*/ 	.short	0x0005
        /*0032*/ 	.short	0x0020
        /*0034*/ 	.byte	0x00, 0xf0, 0x11, 0x00


	//----- nvinfo : EIATTR_KPARAM_INFO
	.align		4
.L_33:
        /*0038*/ 	.byte	0x04, 0x17
        /*003a*/ 	.short	(.L_35 - .L_34)
.L_34:
        /*003c*/ 	.word	0x00000000
        /*0040*/ 	.short	0x0004
        /*0042*/ 	.short	0x001c
        /*0044*/ 	.byte	0x00, 0xf0, 0x11, 0x00


	//----- nvinfo : EIATTR_KPARAM_INFO
	.align		4
.L_35:
        /*0048*/ 	.byte	0x04, 0x17
        /*004a*/ 	.short	(.L_37 - .L_36)
.L_36:
        /*004c*/ 	.word	0x00000000
        /*0050*/ 	.short	0x0003
        /*0052*/ 	.short	0x0018
        /*0054*/ 	.byte	0x00, 0xf0, 0x11, 0x00


	//----- nvinfo : EIATTR_KPARAM_INFO
	.align		4
.L_37:
        /*0058*/ 	.byte	0x04, 0x17
        /*005a*/ 	.short	(.L_39 - .L_38)
.L_38:
        /*005c*/ 	.word	0x00000000
        /*0060*/ 	.short	0x0002
        /*0062*/ 	.short	0x0010
        /*0064*/ 	.byte	0x00, 0xf5, 0x21, 0x00


	//----- nvinfo : EIATTR_KPARAM_INFO
	.align		4
.L_39:
        /*0068*/ 	.byte	0x04, 0x17
        /*006a*/ 	.short	(.L_41 - .L_40)
.L_40:
        /*006c*/ 	.word	0x00000000
        /*0070*/ 	.short	0x0001
        /*0072*/ 	.short	0x0008
        /*0074*/ 	.byte	0x00, 0xf5, 0x21, 0x00


	//----- nvinfo : EIATTR_KPARAM_INFO
	.align		4
.L_41:
        /*0078*/ 	.byte	0x04, 0x17
        /*007a*/ 	.short	(.L_43 - .L_42)
.L_42:
        /*007c*/ 	.word	0x00000000
        /*0080*/ 	.short	0x0000
        /*0082*/ 	.short	0x0000
        /*0084*/ 	.byte	0x00, 0xf5, 0x21, 0x00


	//----- nvinfo : EIATTR_SPARSE_MMA_MASK
	.align		4
.L_43:
        /*0088*/ 	.byte	0x03, 0x50
        /*008a*/ 	.short	0x0000


	//----- nvinfo : EIATTR_WMMA_USED
	.align		4
        /*008c*/ 	.byte	0x01, 0x2b
	.zero		2


	//----- nvinfo : EIATTR_MAXREG_COUNT
	.align		4
        /*0090*/ 	.byte	0x03, 0x1b
        /*0092*/ 	.short	0x00ff


	//----- nvinfo : EIATTR_MERCURY_ISA_VERSION
	.align		4
        /*0094*/ 	.byte	0x03, 0x5f
        /*0096*/ 	.short	0x0101


	//----- nvinfo : EIATTR_VRC_CTA_INIT_COUNT
	.align		4
        /*0098*/ 	.byte	0x02, 0x4a
	.zero		1
	.zero		1


	//----- nvinfo : EIATTR_EXIT_INSTR_OFFSETS
	.align		4
        /*009c*/ 	.byte	0x04, 0x1c
        /*009e*/ 	.short	(.L_45 - .L_44)


	//   ....[0]....
.L_44:
        /*00a0*/ 	.word	0x00001170


	//   ....[1]....
        /*00a4*/ 	.word	0x00001500


	//----- nvinfo : EIATTR_CRS_STACK_SIZE
	.align		4
.L_45:
        /*00a8*/ 	.byte	0x04, 0x1e
        /*00aa*/ 	.short	(.L_47 - .L_46)
.L_46:
        /*00ac*/ 	.word	0x00000000


	//----- nvinfo : EIATTR_CBANK_PARAM_SIZE
	.align		4
.L_47:
        /*00b0*/ 	.byte	0x03, 0x19
        /*00b2*/ 	.short	0x002c


	//----- nvinfo : EIATTR_PARAM_CBANK
	.align		4
        /*00b4*/ 	.byte	0x04, 0x0a
        /*00b6*/ 	.short	(.L_49 - .L_48)
	.align		4
.L_48:
        /*00b8*/ 	.word	index@(.nv.constant0._Z12wmma_exampleP6__halfS0_Pfiiiff)
        /*00bc*/ 	.short	0x0380
        /*00be*/ 	.short	0x002c


	//----- nvinfo : EIATTR_SW_WAR
	.align		4
.L_49:
        /*00c0*/ 	.byte	0x04, 0x36
        /*00c2*/ 	.short	(.L_51 - .L_50)
.L_50:
        /*00c4*/ 	.word	0x00000008
.L_51:


//--------------------- .nv.callgraph             --------------------------
	.section	.nv.callgraph,"",@"SHT_CUDA_CALLGRAPH"
	.align	4
	.sectionentsize	8
	.align		4
        /*0000*/ 	.word	0x00000000
	.align		4
        /*0004*/ 	.word	0xffffffff
	.align		4
        /*0008*/ 	.word	0x00000000
	.align		4
        /*000c*/ 	.word	0xfffffffe
	.align		4
        /*0010*/ 	.word	0x00000000
	.align		4
        /*0014*/ 	.word	0xfffffffd
	.align		4
        /*0018*/ 	.word	0x00000000
	.align		4
        /*001c*/ 	.word	0xfffffffc


//--------------------- .text._Z17convertFp32ToFp16P6__halfPfi --------------------------
	.section	.text._Z17convertFp32ToFp16P6__halfPfi,"ax",@progbits
	.align	128
        .global         _Z17convertFp32ToFp16P6__halfPfi
        .type           _Z17convertFp32ToFp16P6__halfPfi,@function
        .size           _Z17convertFp32ToFp16P6__halfPfi,(.L_x_12 - _Z17convertFp32ToFp16P6__halfPfi)
        .other          _Z17convertFp32ToFp16P6__halfPfi,@"STO_CUDA_ENTRY STV_DEFAULT"
_Z17convertFp32ToFp16P6__halfPfi:
.text._Z17convertFp32ToFp16P6__halfPfi:
[----:B------:R-:W-:Y:S01]  /*0000*/  LDC R1, c[0x0][0x37c] ;  /* 0x0000df00ff017b82 */ /* 0x000fe20000000800 */
[----:B------:R-:W0:Y:S01]  /*0010*/  S2R R7, SR_CTAID.X ;  /* 0x0000000000077919 */ /* 0x000e220000002500 */
[----:B------:R-:W0:Y:S01]  /*0020*/  LDCU UR4, c[0x0][0x360] ;  /* 0x00006c00ff0477ac */ /* 0x000e220008000800 */
[----:B------:R-:W0:Y:S01]  /*0030*/  S2R R0, SR_TID.X ;  /* 0x0000000000007919 */ /* 0x000e220000002100 */
[----:B------:R-:W1:Y:S01]  /*0040*/  LDCU UR5, c[0x0][0x390] ;  /* 0x00007200ff0577ac */ /* 0x000e620008000800 */
[----:B0-----:R-:W-:-:S05]  /*0050*/  IMAD R7, R7, UR4, R0 ;  /* 0x0000000407077c24 */ /* 0x001fca000f8e0200 */
[----:B-1----:R-:W-:-:S13]  /*0060*/  ISETP.GE.AND P0, PT, R7, UR5, PT ;  /* 0x0000000507007c0c */ /* 0x002fda000bf06270 */
[----:B------:R-:W-:Y:S05]  /*0070*/  @P0 EXIT ;  /* 0x000000000000094d */ /* 0x000fea0003800000 */
[----:B------:R-:W0:Y:S01]  /*0080*/  LDC.64 R4, c[0x0][0x388] ;  /* 0x0000e200ff047b82 */ /* 0x000e220000000a00 */
[----:B------:R-:W1:Y:S07]  /*0090*/  LDCU.64 UR4, c[0x0][0x358] ;  /* 0x00006b00ff0477ac */ /* 0x000e6e0008000a00 */
[----:B------:R-:W2:Y:S01]  /*00a0*/  LDC.64 R2, c[0x0][0x380] ;  /* 0x0000e000ff027b82 */ /* 0x000ea20000000a00 */
[----:B0-----:R-:W-:-:S06]  /*00b0*/  IMAD.WIDE R4, R7, 0x4, R4 ;  /* 0x0000000407047825 */ /* 0x001fcc00078e0204 */
[----:B-1----:R-:W3:Y:S01]  /*00c0*/  LDG.E R4, desc[UR4][R4.64] ;  /* 0x0000000404047981 */ /* 0x002ee2000c1e1900 */
[----:B--2---:R-:W-:Y:S01]  /*00d0*/  IMAD.WIDE R2, R7, 0x2, R2 ;  /* 0x0000000207027825 */ /* 0x004fe200078e0202 */
[----:B---3--:R-:W-:-:S05]  /*00e0*/  F2FP.F16.F32.PACK_AB R0, RZ, R4 ;  /* 0x00000004ff00723e */ /* 0x008fca00000000ff */
[----:B------:R-:W-:Y:S01]  /*00f0*/  STG.E.U16 desc[UR4][R2.64], R0 ;  /* 0x0000000002007986 */ /* 0x000fe2000c101504 */
[----:B------:R-:W-:Y:S05]  /*0100*/  EXIT ;  /* 0x000000000000794d */ /* 0x000fea0003800000 */
.L_x_0:
[----:B------:R-:W-:-:S00]  /*0110*/  BRA `(.L_x_0) ;  /* 0xfffffffc00fc7947 */ /* 0x000fc0000383ffff */
[----:B------:R-:W-:-:S00]  /*0120*/  NOP ;  /* 0x0000000000007918 */ /* 0x000fc00000000000 */
        /* <DEDUP_REMOVED lines=13> */
.L_x_12:


//--------------------- .text._Z12wmma_exampleP6__halfS0_Pfiiiff --------------------------
	.section	.text._Z12wmma_exampleP6__halfS0_Pfiiiff,"ax",@progbits
	.align	128
        .global         _Z12wmma_exampleP6__halfS0_Pfiiiff
        .type           _Z12wmma_exampleP6__halfS0_Pfiiiff,@function
        .size           _Z12wmma_exampleP6__halfS0_Pfiiiff,(.L_x_13 - _Z12wmma_exampleP6__halfS0_Pfiiiff)
        .other          _Z12wmma_exampleP6__halfS0_Pfiiiff,@"STO_CUDA_ENTRY STV_DEFAULT"
_Z12wmma_exampleP6__halfS0_Pfiiiff:
.text._Z12wmma_exampleP6__halfS0_Pfiiiff:
[----:B------:R-:W-:Y:S01]  /*0000*/  LDC R1, c[0x0][0x37c] ;  /* 0x0000df00ff017b82 */ /* 0x000fe20000000800 */
[----:B------:R-:W0:Y:S07]  /*0010*/  S2R R0, SR_TID.X ;  /* 0x0000000000007919 */ /* 0x000e2e0000002100 */
[----:B------:R-:W0:Y:S01]  /*0020*/  S2UR UR4, SR_CTAID.X ;  /* 0x00000000000479c3 */ /* 0x000e220000002500 */
[----:B------:R-:W1:Y:S01]  /*0030*/  LDCU UR8, c[0x0][0x3a0] ;  /* 0x00007400ff0877ac */ /* 0x000e620008000800 */
[----:B------:R-:W-:Y:S01]  /*0040*/  CS2R R4, SRZ ;  /* 0x0000000000047805 */ /* 0x000fe2000001ff00 */
[----:B------:R-:W2:Y:S01]  /*0050*/  S2R R3, SR_TID.Y ;  /* 0x0000000000037919 */ /* 0x000ea20000002200 */
[----:B------:R-:W-:-:S02]  /*0060*/  CS2R R6, SRZ ;  /* 0x0000000000067805 */ /* 0x000fc4000001ff00 */
[----:B------:R-:W-:Y:S02]  /*0070*/  CS2R R8, SRZ ;  /* 0x0000000000087805 */ /* 0x000fe4000001ff00 */
[----:B------:R-:W-:Y:S01]  /*0080*/  CS2R R10, SRZ ;  /* 0x00000000000a7805 */ /* 0x000fe2000001ff00 */
[----:B------:R-:W3:Y:S01]  /*0090*/  LDCU.64 UR6, c[0x0][0x358] ;  /* 0x00006b00ff0677ac */ /* 0x000ee20008000a00 */
[----:B------:R-:W0:Y:S08]  /*00a0*/  LDC R25, c[0x0][0x360] ;  /* 0x0000d800ff197b82 */ /* 0x000e300000000800 */
[----:B------:R-:W2:Y:S01]  /*00b0*/  S2UR UR5, SR_CTAID.Y ;  /* 0x00000000000579c3 */ /* 0x000ea20000002600 */
[----:B-1----:R-:W-:-:S07]  /*00c0*/  UISETP.GE.AND UP0, UPT, UR8, 0x1, UPT ;  /* 0x000000010800788c */ /* 0x002fce000bf06270 */
[----:B------:R-:W2:Y:S01]  /*00d0*/  LDC R24, c[0x0][0x364] ;  /* 0x0000d900ff187b82 */ /* 0x000ea20000000800 */
[----:B0-----:R-:W-:-:S05]  /*00e0*/  IMAD R25, R25, UR4, R0 ;  /* 0x0000000419197c24 */ /* 0x001fca000f8e0200 */
[----:B------:R-:W-:Y:S01]  /*00f0*/  SHF.R.U32.HI R25, RZ, 0x5, R25 ;  /* 0x00000005ff197819 */ /* 0x000fe20000011619 */
[----:B--2---:R-:W-:Y:S01]  /*0100*/  IMAD R24, R24, UR5, R3 ;  /* 0x0000000518187c24 */ /* 0x004fe2000f8e0203 */
[----:B---3--:R-:W-:Y:S06]  /*0110*/  BRA.U !UP0, `(.L_x_1) ;  /* 0x0000001108007547 */ /* 0x008fec000b800000 */
[----:B------:R-:W0:Y:S01]  /*0120*/  LDCU.64 UR4, c[0x0][0x398] ;  /* 0x00007300ff0477ac */ /* 0x000e220008000a00 */
[----:B------:R-:W-:Y:S01]  /*0130*/  IMAD.SHL.U32 R2, R24, 0x10, RZ ;  /* 0x0000001018027824 */ /* 0x000fe200078e00ff */
[----:B------:R-:W-:Y:S01]  /*0140*/  CS2R R10, SRZ ;  /* 0x00000000000a7805 */ /* 0x000fe2000001ff00 */
[----:B------:R-:W-:Y:S01]  /*0150*/  IMAD.SHL.U32 R0, R25, 0x10, RZ ;  /* 0x0000001019007824 */ /* 0x000fe200078e00ff */
[----:B------:R-:W-:Y:S01]  /*0160*/  UISETP.GE.U32.AND UP0, UPT, UR8, 0x31, UPT ;  /* 0x000000310800788c */ /* 0x000fe2000bf06070 */
[----:B------:R-:W-:Y:S01]  /*0170*/  IMAD.MOV.U32 R19, RZ, RZ, RZ ;  /* 0x000000ffff137224 */ /* 0x000fe200078e00ff */
[----:B------:R-:W-:Y:S02]  /*0180*/  CS2R R8, SRZ ;  /* 0x0000000000087805 */ /* 0x000fe4000001ff00 */
[----:B------:R-:W-:Y:S02]  /*0190*/  CS2R R6, SRZ ;  /* 0x0000000000067805 */ /* 0x000fe4000001ff00 */
[----:B------:R-:W-:Y:S01]  /*01a0*/  CS2R R4, SRZ ;  /* 0x0000000000047805 */ /* 0x000fe2000001ff00 */
[----:B------:R-:W1:Y:S01]  /*01b0*/  LDCU.64 UR10, c[0x0][0x380] ;  /* 0x00007000ff0a77ac */ /* 0x000e620008000a00 */
[----:B0-----:R-:W-:Y:S01]  /*01c0*/  IMAD.U32 R13, RZ, RZ, UR4 ;  /* 0x00000004ff0d7e24 */ /* 0x001fe2000f8e00ff */
[----:B------:R-:W-:Y:S01]  /*01d0*/  ISETP.GE.AND P0, PT, R2, UR5, PT ;  /* 0x0000000502007c0c */ /* 0x000fe2000bf06270 */
[----:B------:R-:W-:-:S03]  /*01e0*/  UIADD3 UR4, UPT, UPT, UR8, -0x1, URZ ;  /* 0xffffffff08047890 */ /* 0x000fc6000fffe0ff */
[----:B------:R-:W-:Y:S01]  /*01f0*/  ISETP.LT.AND P0, PT, R0, R13, !P0 ;  /* 0x0000000d0000720c */ /* 0x000fe20004701270 */
[----:B------:R-:W-:Y:S01]  /*0200*/  IMAD R0, R2, UR8, RZ ;  /* 0x0000000802007c24 */ /* 0x000fe2000f8e02ff */
[----:B------:R-:W-:Y:S01]  /*0210*/  ULEA.HI UR4, UR4, 0x1, URZ, 0x1c ;  /* 0x0000000104047891 */ /* 0x000fe2000f8fe0ff */
[----:B------:R-:W-:Y:S11]  /*0220*/  BRA.U !UP0, `(.L_x_2) ;  /* 0x0000000908cc7547 */ /* 0x000ff6000b800000 */
[----:B------:R-:W-:Y:S01]  /*0230*/  ULOP3.LUT UR4, UR4, 0x1ffffffc, URZ, 0xc0, !UPT ;  /* 0x1ffffffc04047892 */ /* 0x000fe2000f8ec0ff */
[----:B------:R-:W-:Y:S01]  /*0240*/  BSSY.RECONVERGENT B0, `(.L_x_2) ;  /* 0x00000b1000007945 */ /* 0x000fe20003800200 */
[C---:B------:R-:W-:Y:S01]  /*0250*/  IMAD R18, R13.reuse, 0x30, RZ ;  /* 0x000000300d127824 */ /* 0x040fe200078e02ff */
[----:B------:R-:W-:Y:S01]  /*0260*/  MOV R11, RZ ;  /* 0x000000ff000b7202 */ /* 0x000fe20000000f00 */
[----:B------:R-:W-:Y:S01]  /*0270*/  UIADD3 UR4, UPT, UPT, -UR4, URZ, URZ ;  /* 0x000000ff04047290 */ /* 0x000fe2000fffe1ff */
[C---:B------:R-:W-:Y:S01]  /*0280*/  IMAD.SHL.U32 R2, R13.reuse, 0x20, RZ ;  /* 0x000000200d027824 */ /* 0x040fe200078e00ff */
[----:B------:R-:W0:Y:S01]  /*0290*/  LDCU UR12, c[0x0][0x398] ;  /* 0x00007300ff0c77ac */ /* 0x000e220008000800 */
[----:B------:R-:W-:Y:S02]  /*02a0*/  IMAD.SHL.U32 R3, R13, 0x10, RZ ;  /* 0x000000100d037824 */ /* 0x000fe400078e00ff */
[----:B------:R-:W-:Y:S01]  /*02b0*/  IMAD.MOV.U32 R16, RZ, RZ, RZ ;  /* 0x000000ffff107224 */ /* 0x000fe200078e00ff */
[----:B------:R-:W2:Y:S01]  /*02c0*/  LDCU.64 UR8, c[0x0][0x380] ;  /* 0x00007000ff0877ac */ /* 0x000ea20008000a00 */
[----:B------:R-:W-:-:S02]  /*02d0*/  IMAD.MOV.U32 R19, RZ, RZ, RZ ;  /* 0x000000ffff137224 */ /* 0x000fc400078e00ff */
[----:B------:R-:W-:-:S07]  /*02e0*/  IMAD.U32 R17, RZ, RZ, UR4 ;  /* 0x00000004ff117e24 */ /* 0x000fce000f8e00ff */
.L_x_7:
[----:B------:R-:W-:Y:S05]  /*02f0*/  @!P0 BRA `(.L_x_3) ;  /* 0x00000000009c8947 */ /* 0x000fea0003800000 */
[----:B------:R-:W3:Y:S01]  /*0300*/  S2R R22, SR_LANEID ;  /* 0x0000000000167919 */ /* 0x000ee20000000000 */
[----:B------:R-:W4:Y:S01]  /*0310*/  LDC R27, c[0x0][0x398] ;  /* 0x0000e600ff1b7b82 */ /* 0x000f220000000800 */
[----:B------:R-:W-:Y:S02]  /*0320*/  IMAD.SHL.U32 R13, R25, 0x10, RZ ;  /* 0x00000010190d7824 */ /* 0x000fe400078e00ff */
[----:B------:R-:W-:-:S03]  /*0330*/  IMAD.MOV.U32 R23, RZ, RZ, RZ ;  /* 0x000000ffff177224 */ /* 0x000fc600078e00ff */
[----:B------:R-:W-:Y:S02]  /*0340*/  IADD3 R20, P1, PT, R13, R16, RZ ;  /* 0x000000100d147210 */ /* 0x000fe40007f3e0ff */
[----:B------:R-:W5:Y:S02]  /*0350*/  LDC R21, c[0x0][0x3a0] ;  /* 0x0000e800ff157b82 */ /* 0x000f640000000800 */
[----:B------:R-:W-:Y:S02]  /*0360*/  LEA.HI.X.SX32 R13, R16, RZ, 0x1, P1 ;  /* 0x000000ff100d7211 */ /* 0x000fe400008f0eff */
[----:B--2---:R-:W-:-:S04]  /*0370*/  LEA R15, P1, R20, UR8, 0x1 ;  /* 0x00000008140f7c11 */ /* 0x004fc8000f8208ff */
[----:B------:R-:W-:Y:S02]  /*0380*/  LEA.HI.X R20, R20, UR9, R13, 0x1, P1 ;  /* 0x0000000914147c11 */ /* 0x000fe400088f0c0d */
[----:B----4-:R-:W-:Y:S02]  /*0390*/  SHF.R.U32.HI R12, RZ, 0x1, R27 ;  /* 0x00000001ff0c7819 */ /* 0x010fe4000001161b */
[----:B---3--:R-:W-:Y:S02]  /*03a0*/  SHF.R.U32.HI R29, RZ, 0x2, R22 ;  /* 0x00000002ff1d7819 */ /* 0x008fe40000011616 */
[----:B------:R-:W-:-:S05]  /*03b0*/  LOP3.LUT R22, R22, 0x3, RZ, 0xc0, !PT ;  /* 0x0000000316167812 */ /* 0x000fca00078ec0ff */
[----:B------:R-:W-:-:S03]  /*03c0*/  IMAD.WIDE.U32 R12, R29, R12, R22 ;  /* 0x0000000c1d0c7225 */ /* 0x000fc600078e0016 */
[----:B------:R-:W-:-:S04]  /*03d0*/  LEA R14, P1, R12, R15, 0x2 ;  /* 0x0000000f0c0e7211 */ /* 0x000fc800078210ff */
[----:B------:R-:W-:Y:S02]  /*03e0*/  LEA.HI.X R15, R12, R20, R13, 0x2, P1 ;  /* 0x000000140c0f7211 */ /* 0x000fe400008f140d */
[----:B-----5:R-:W-:Y:S01]  /*03f0*/  SHF.R.U32.HI R12, RZ, 0x1, R21 ;  /* 0x00000001ff0c7819 */ /* 0x020fe20000011615 */
[----:B------:R-:W-:-:S04]  /*0400*/  IMAD.WIDE.U32 R26, R27, 0x10, R14 ;  /* 0x000000101b1a7825 */ /* 0x000fc800078e000e */
[----:B------:R-:W-:Y:S02]  /*0410*/  IMAD.WIDE.U32 R12, R29, R12, R22 ;  /* 0x0000000c1d0c7225 */ /* 0x000fe400078e0016 */
[----:B------:R-:W2:Y:S02]  /*0420*/  LDC.64 R22, c[0x0][0x388] ;  /* 0x0000e200ff167b82 */ /* 0x000ea40000000a00 */
[----:B--2---:R-:W-:-:S03]  /*0430*/  IMAD.WIDE.U32 R22, R0, 0x2, R22 ;  /* 0x0000000200167825 */ /* 0x004fc600078e0016 */
[----:B------:R-:W-:-:S04]  /*0440*/  LEA R28, P1, R12, R22, 0x2 ;  /* 0x000000160c1c7211 */ /* 0x000fc800078210ff */
[----:B------:R-:W-:Y:S02]  /*0450*/  LEA.HI.X R29, R12, R23, R13, 0x2, P1 ;  /* 0x000000170c1d7211 */ /* 0x000fe400008f140d */
[----:B------:R-:W2:Y:S04]  /*0460*/  LDG.E R12, desc[UR6][R14.64] ;  /* 0x000000060e0c7981 */ /* 0x000ea8000c1e1900 */
[----:B------:R-:W3:Y:S04]  /*0470*/  LDG.E R13, desc[UR6][R14.64+0x10] ;  /* 0x000010060e0d7981 */ /* 0x000ee8000c1e1900 */
[----:B------:R-:W4:Y:S04]  /*0480*/  LDG.E R20, desc[UR6][R28.64] ;  /* 0x000000061c147981 */ /* 0x000f28000c1e1900 */
[----:B------:R-:W5:Y:S04]  /*0490*/  LDG.E R14, desc[UR6][R26.64] ;  /* 0x000000061a0e7981 */ /* 0x000f68000c1e1900 */
[----:B------:R0:W4:Y:S02]  /*04a0*/  LDG.E R15, desc[UR6][R26.64+0x10] ;  /* 0x000010061a0f7981 */ /* 0x000124000c1e1900 */
[----:B0-----:R-:W-:-:S02]  /*04b0*/  IMAD.WIDE.U32 R26, R21, 0x10, R28 ;  /* 0x00000010151a7825 */ /* 0x001fc400078e001c */
[----:B------:R-:W4:Y:S04]  /*04c0*/  LDG.E R21, desc[UR6][R28.64+0x10] ;  /* 0x000010061c157981 */ /* 0x000f28000c1e1900 */
[----:B------:R-:W4:Y:S04]  /*04d0*/  LDG.E R22, desc[UR6][R26.64] ;  /* 0x000000061a167981 */ /* 0x000f28000c1e1900 */
[----:B------:R-:W4:Y:S01]  /*04e0*/  LDG.E R23, desc[UR6][R26.64+0x10] ;  /* 0x000010061a177981 */ /* 0x000f22000c1e1900 */
[----:B------:R-:W-:Y:S05]  /*04f0*/  WARPSYNC.ALL ;  /* 0x0000000000007948 */ /* 0x000fea0003800000 */
[----:B--2---:R-:W-:Y:S04]  /*0500*/  MOVM.16.MT88 R12, R12 ;  /* 0x000000000c0c723a */ /* 0x004fe80000000000 */
[----:B---3--:R-:W-:Y:S04]  /*0510*/  MOVM.16.MT88 R13, R13 ;  /* 0x000000000d0d723a */ /* 0x008fe80000000000 */
[----:B-----5:R-:W-:Y:S04]  /*0520*/  MOVM.16.MT88 R14, R14 ;  /* 0x000000000e0e723a */ /* 0x020fe80000000000 */
[----:B----4-:R-:W0:Y:S02]  /*0530*/  MOVM.16.MT88 R15, R15 ;  /* 0x000000000f0f723a */ /* 0x010e240000000000 */
[C---:B0-----:R-:W-:Y:S08]  /*0540*/  HMMA.16816.F32 R4, R12.reuse, R20, R4 ;  /* 0x000000140c04723c */ /* 0x041ff00000001804 */
[----:B------:R-:W-:-:S15]  /*0550*/  HMMA.16816.F32 R8, R12, R22, R8 ;  /* 0x000000160c08723c */ /* 0x000fde0000001808 */
[----:B------:R-:W-:-:S05]  /*0560*/  NOP ;  /* 0x0000000000007918 */ /* 0x000fca0000000000 */
.L_x_3:
[----:B------:R-:W3:Y:S02]  /*0570*/  LDC.64 R22, c[0x0][0x388] ;  /* 0x0000e200ff167b82 */ /* 0x000ee40000000a00 */
[----:B---3--:R-:W-:Y:S01]  /*0580*/  IMAD.WIDE.U32 R22, R0, 0x2, R22 ;  /* 0x0000000200167825 */ /* 0x008fe200078e0016 */
[----:B------:R-:W-:Y:S06]  /*0590*/  @!P0 BRA `(.L_x_4) ;  /* 0x0000000000948947 */ /* 0x000fec0003800000 */
[----:B------:R-:W3:Y:S01]  /*05a0*/  S2R R20, SR_LANEID ;  /* 0x0000000000147919 */ /* 0x000ee20000000000 */
[----:B------:R-:W4:Y:S01]  /*05b0*/  LDC R29, c[0x0][0x398] ;  /* 0x0000e600ff1d7b82 */ /* 0x000f220000000800 */
[----:B------:R-:W-:Y:S02]  /*05c0*/  IMAD.SHL.U32 R12, R25, 0x10, RZ ;  /* 0x00000010190c7824 */ /* 0x000fe400078e00ff */
[----:B------:R-:W-:-:S03]  /*05d0*/  IMAD.MOV.U32 R21, RZ, RZ, RZ ;  /* 0x000000ffff157224 */ /* 0x000fc600078e00ff */
[----:B------:R-:W-:-:S04]  /*05e0*/  IADD3 R27, P1, PT, R12, R3, RZ ;  /* 0x000000030c1b7210 */ /* 0x000fc80007f3e0ff */
        /* <DEDUP_REMOVED lines=9> */
[----:B------:R-:W2:Y:S01]  /*0680*/  LDC R27, c[0x0][0x3a0] ;  /* 0x0000e800ff1b7b82 */ /* 0x000ea20000000800 */
[----:B------:R-:W-:Y:S02]  /*0690*/  IMAD.WIDE.U32 R28, R29, 0x10, R14 ;  /* 0x000000101d1c7825 */ /* 0x000fe400078e000e */
[----:B------:R-:W3:Y:S01]  /*06a0*/  LDG.E R12, desc[UR6][R14.64] ;  /* 0x000000060e0c7981 */ /* 0x000ee2000c1e1900 */
[----:B--2---:R-:W-:-:S05]  /*06b0*/  SHF.R.U32.HI R13, RZ, 0x1, R27 ;  /* 0x00000001ff0d7819 */ /* 0x004fca000001161b */
[----:B------:R-:W-:Y:S02]  /*06c0*/  IMAD.WIDE.U32 R20, R26, R13, R20 ;  /* 0x0000000d1a147225 */ /* 0x000fe400078e0014 */
[----:B------:R-:W2:Y:S04]  /*06d0*/  LDG.E R13, desc[UR6][R14.64+0x10] ;  /* 0x000010060e0d7981 */ /* 0x000ea8000c1e1900 */
[----:B------:R-:W4:Y:S04]  /*06e0*/  LDG.E R14, desc[UR6][R28.64] ;  /* 0x000000061c0e7981 */ /* 0x000f28000c1e1900 */
[----:B------:R5:W4:Y:S02]  /*06f0*/  LDG.E R15, desc[UR6][R28.64+0x10] ;  /* 0x000010061c0f7981 */ /* 0x000b24000c1e1900 */
[----:B-----5:R-:W-:-:S04]  /*0700*/  LEA R28, P1, R20, R22, 0x2 ;  /* 0x00000016141c7211 */ /* 0x020fc800078210ff */
[----:B------:R-:W-:-:S05]  /*0710*/  LEA.HI.X R29, R20, R23, R21, 0x2, P1 ;  /* 0x00000017141d7211 */ /* 0x000fca00008f1415 */
[----:B------:R-:W5:Y:S04]  /*0720*/  LDG.E R20, desc[UR6][R28.64+0x20] ;  /* 0x000020061c147981 */ /* 0x000f68000c1e1900 */
[----:B------:R-:W5:Y:S01]  /*0730*/  LDG.E R21, desc[UR6][R28.64+0x30] ;  /* 0x000030061c157981 */ /* 0x000f62000c1e1900 */
[----:B------:R-:W-:Y:S05]  /*0740*/  WARPSYNC.ALL ;  /* 0x0000000000007948 */ /* 0x000fea0003800000 */
[----:B------:R-:W-:Y:S01]  /*0750*/  IMAD.WIDE.U32 R26, R27, 0x10, R28 ;  /* 0x000000101b1a7825 */ /* 0x000fe200078e001c */
[----:B---3--:R-:W-:Y:S04]  /*0760*/  MOVM.16.MT88 R12, R12 ;  /* 0x000000000c0c723a */ /* 0x008fe80000000000 */
[----:B--2---:R-:W-:Y:S04]  /*0770*/  MOVM.16.MT88 R13, R13 ;  /* 0x000000000d0d723a */ /* 0x004fe80000000000 */
[----:B----4-:R-:W-:Y:S04]  /*0780*/  MOVM.16.MT88 R14, R14 ;  /* 0x000000000e0e723a */ /* 0x010fe80000000000 */
[----:B------:R-:W5:Y:S02]  /*0790*/  MOVM.16.MT88 R15, R15 ;  /* 0x000000000f0f723a */ /* 0x000f640000000000 */
[C---:B-----5:R-:W-:Y:S02]  /*07a0*/  HMMA.16816.F32 R4, R12.reuse, R20, R4 ;  /* 0x000000140c04723c */ /* 0x060fe40000001804 */
[----:B------:R-:W2:Y:S04]  /*07b0*/  LDG.E R20, desc[UR6][R26.64+0x20] ;  /* 0x000020061a147981 */ /* 0x000ea8000c1e1900 */
[----:B------:R-:W2:Y:S02]  /*07c0*/  LDG.E R21, desc[UR6][R26.64+0x30] ;  /* 0x000030061a157981 */ /* 0x000ea4000c1e1900 */
[----:B--2---:R-:W-:-:S15]  /*07d0*/  HMMA.16816.F32 R8, R12, R20, R8 ;  /* 0x000000140c08723c */ /* 0x004fde0000001808 */
[----:B------:R-:W-:-:S05]  /*07e0*/  NOP ;  /* 0x0000000000007918 */ /* 0x000fca0000000000 */
.L_x_4:
[----:B------:R-:W-:Y:S05]  /*07f0*/  @!P0 BRA `(.L_x_5) ;  /* 0x0000000000948947 */ /* 0x000fea0003800000 */
[----:B------:R-:W3:Y:S01]  /*0800*/  S2R R20, SR_LANEID ;  /* 0x0000000000147919 */ /* 0x000ee20000000000 */
[----:B------:R-:W4:Y:S01]  /*0810*/  LDC R29, c[0x0][0x398] ;  /* 0x0000e600ff1d7b82 */ /* 0x000f220000000800 */
[----:B------:R-:W-:Y:S01]  /*0820*/  IMAD.SHL.U32 R27, R25, 0x10, RZ ;  /* 0x00000010191b7824 */ /* 0x000fe200078e00ff */
[----:B------:R-:W-:-:S04]  /*0830*/  MOV R21, RZ ;  /* 0x000000ff00157202 */ /* 0x000fc80000000f00 */
        /* <DEDUP_REMOVED lines=33> */
.L_x_5:
[----:B------:R-:W-:Y:S05]  /*0a50*/  @!P0 BRA `(.L_x_6) ;  /* 0x0000000000948947 */ /* 0x000fea0003800000 */
[----:B------:R-:W3:Y:S01]  /*0a60*/  S2R R20, SR_LANEID ;  /* 0x0000000000147919 */ /* 0x000ee20000000000 */
[----:B------:R-:W4:Y:S01]  /*0a70*/  LDC R29, c[0x0][0x398] ;  /* 0x0000e600ff1d7b82 */ /* 0x000f220000000800 */
[----:B------:R-:W-:-:S07]  /*0a80*/  IMAD.MOV.U32 R21, RZ, RZ, RZ ;  /* 0x000000ffff157224 */ /* 0x000fce00078e00ff */
[----:B------:R-:W5:Y:S01]  /*0a90*/  LDC R15, c[0x0][0x3a0] ;  /* 0x0000e800ff0f7b82 */ /* 0x000f620000000800 */
[----:B----4-:R-:W-:Y:S02]  /*0aa0*/  SHF.R.U32.HI R12, RZ, 0x1, R29 ;  /* 0x00000001ff0c7819 */ /* 0x010fe4000001161d */
[----:B---3--:R-:W-:Y:S02]  /*0ab0*/  SHF.R.U32.HI R27, RZ, 0x2, R20 ;  /* 0x00000002ff1b7819 */ /* 0x008fe40000011614 */
[----:B------:R-:W-:Y:S02]  /*0ac0*/  LOP3.LUT R20, R20, 0x3, RZ, 0xc0, !PT ;  /* 0x0000000314147812 */ /* 0x000fe400078ec0ff */
[----:B-----5:R-:W-:-:S03]  /*0ad0*/  SHF.R.U32.HI R14, RZ, 0x1, R15 ;  /* 0x00000001ff0e7819 */ /* 0x020fc6000001160f */
[----:B------:R-:W-:-:S04]  /*0ae0*/  IMAD.WIDE.U32 R12, R27, R12, R20 ;  /* 0x0000000c1b0c7225 */ /* 0x000fc800078e0014 */
[----:B------:R-:W-:-:S03]  /*0af0*/  IMAD.WIDE.U32 R20, R27, R14, R20 ;  /* 0x0000000e1b147225 */ /* 0x000fc600078e0014 */
[----:B------:R-:W-:-:S04]  /*0b00*/  LEA R22, P1, R20, R22, 0x2 ;  /* 0x0000001614167211 */ /* 0x000fc800078210ff */
[----:B------:R-:W-:Y:S01]  /*0b10*/  LEA.HI.X R23, R20, R23, R21, 0x2, P1 ;  /* 0x0000001714177211 */ /* 0x000fe200008f1415 */
[----:B------:R-:W-:-:S04]  /*0b20*/  IMAD.SHL.U32 R21, R25, 0x10, RZ ;  /* 0x0000001019157824 */ /* 0x000fc800078e00ff */
[----:B------:R-:W3:Y:S01]  /*0b30*/  LDG.E R20, desc[UR6][R22.64+0x60] ;  /* 0x0000600616147981 */ /* 0x000ee2000c1e1900 */
[----:B------:R-:W-:-:S04]  /*0b40*/  IADD3 R21, P1, PT, R21, R18, RZ ;  /* 0x0000001215157210 */ /* 0x000fc80007f3e0ff */
[----:B------:R-:W-:Y:S02]  /*0b50*/  LEA.HI.X.SX32 R14, R18, RZ, 0x1, P1 ;  /* 0x000000ff120e7211 */ /* 0x000fe400008f0eff */
[----:B--2---:R-:W-:-:S04]  /*0b60*/  LEA R27, P1, R21, UR8, 0x1 ;  /* 0x00000008151b7c11 */ /* 0x004fc8000f8208ff */
[----:B------:R-:W-:Y:S02]  /*0b70*/  LEA.HI.X R21, R21, UR9, R14, 0x1, P1 ;  /* 0x0000000915157c11 */ /* 0x000fe400088f0c0e */
[----:B------:R-:W-:-:S04]  /*0b80*/  LEA R26, P1, R12, R27, 0x2 ;  /* 0x0000001b0c1a7211 */ /* 0x000fc800078210ff */
[----:B------:R-:W-:Y:S02]  /*0b90*/  LEA.HI.X R27, R12, R21, R13, 0x2, P1 ;  /* 0x000000150c1b7211 */ /* 0x000fe400008f140d */
[----:B------:R-:W3:Y:S01]  /*0ba0*/  LDG.E R21, desc[UR6][R22.64+0x70] ;  /* 0x0000700616157981 */ /* 0x000ee2000c1e1900 */
[----:B------:R-:W-:-:S03]  /*0bb0*/  IMAD.WIDE.U32 R28, R29, 0x10, R26 ;  /* 0x000000101d1c7825 */ /* 0x000fc600078e001a */
[----:B------:R-:W2:Y:S04]  /*0bc0*/  LDG.E R12, desc[UR6][R26.64] ;  /* 0x000000061a0c7981 */ /* 0x000ea8000c1e1900 */
[----:B------:R4:W5:Y:S04]  /*0bd0*/  LDG.E R13, desc[UR6][R26.64+0x10] ;  /* 0x000010061a0d7981 */ /* 0x000968000c1e1900 */
[----:B------:R-:W3:Y:S01]  /*0be0*/  LDG.E R14, desc[UR6][R28.64] ;  /* 0x000000061c0e7981 */ /* 0x000ee2000c1e1900 */
[----:B----4-:R-:W-:-:S03]  /*0bf0*/  IMAD.WIDE.U32 R26, R15, 0x10, R22 ;  /* 0x000000100f1a7825 */ /* 0x010fc600078e0016 */
[----:B------:R-:W4:Y:S04]  /*0c00*/  LDG.E R15, desc[UR6][R28.64+0x10] ;  /* 0x000010061c0f7981 */ /* 0x000f28000c1e1900 */
[----:B------:R-:W4:Y:S04]  /*0c10*/  LDG.E R22, desc[UR6][R26.64+0x60] ;  /* 0x000060061a167981 */ /* 0x000f28000c1e1900 */
[----:B------:R-:W4:Y:S01]  /*0c20*/  LDG.E R23, desc[UR6][R26.64+0x70] ;  /* 0x000070061a177981 */ /* 0x000f22000c1e1900 */
[----:B------:R-:W-:Y:S05]  /*0c30*/  WARPSYNC.ALL ;  /* 0x0000000000007948 */ /* 0x000fea0003800000 */
[----:B--2---:R-:W-:Y:S04]  /*0c40*/  MOVM.16.MT88 R12, R12 ;  /* 0x000000000c0c723a */ /* 0x004fe80000000000 */
[----:B-----5:R-:W-:Y:S04]  /*0c50*/  MOVM.16.MT88 R13, R13 ;  /* 0x000000000d0d723a */ /* 0x020fe80000000000 */
[----:B---3--:R-:W-:Y:S04]  /*0c60*/  MOVM.16.MT88 R14, R14 ;  /* 0x000000000e0e723a */ /* 0x008fe80000000000 */
[----:B----4-:R-:W2:Y:S02]  /*0c70*/  MOVM.16.MT88 R15, R15 ;  /* 0x000000000f0f723a */ /* 0x010ea40000000000 */
[C---:B--2---:R-:W-:Y:S08]  /*0c80*/  HMMA.16816.F32 R4, R12.reuse, R20, R4 ;  /* 0x000000140c04723c */ /* 0x044ff00000001804 */
[----:B------:R-:W-:-:S15]  /*0c90*/  HMMA.16816.F32 R8, R12, R22, R8 ;  /* 0x000000160c08723c */ /* 0x000fde0000001808 */
[----:B------:R-:W-:-:S05]  /*0ca0*/  NOP ;  /* 0x0000000000007918 */ /* 0x000fca0000000000 */
.L_x_6:
[----:B------:R-:W-:Y:S02]  /*0cb0*/  VIADD R17, R17, 0x4 ;  /* 0x0000000411117836 */ /* 0x000fe40000000000 */
[----:B0-----:R-:W-:Y:S02]  /*0cc0*/  IMAD.U32 R13, RZ, RZ, UR12 ;  /* 0x0000000cff0d7e24 */ /* 0x001fe4000f8e00ff */
[----:B------:R-:W-:Y:S01]  /*0cd0*/  VIADD R19, R19, 0x40 ;  /* 0x0000004013137836 */ /* 0x000fe20000000000 */
[----:B------:R-:W-:Y:S01]  /*0ce0*/  ISETP.NE.AND P1, PT, R17, RZ, PT ;  /* 0x000000ff1100720c */ /* 0x000fe20003f25270 */
[----:B------:R-:W-:Y:S01]  /*0cf0*/  VIADD R0, R0, 0x40 ;  /* 0x0000004000007836 */ /* 0x000fe20000000000 */
[C---:B------:R-:W-:Y:S01]  /*0d00*/  LEA R18, R13.reuse, R18, 0x6 ;  /* 0x000000120d127211 */ /* 0x040fe200078e30ff */
[C---:B------:R-:W-:Y:S02]  /*0d10*/  IMAD R2, R13.reuse, 0x40, R2 ;  /* 0x000000400d027824 */ /* 0x040fe400078e0202 */
[----:B------:R-:W-:-:S02]  /*0d20*/  IMAD R3, R13, 0x40, R3 ;  /* 0x000000400d037824 */ /* 0x000fc400078e0203 */
[----:B------:R-:W-:-:S06]  /*0d30*/  IMAD R16, R13, 0x40, R16 ;  /* 0x000000400d107824 */ /* 0x000fcc00078e0210 */
[----:B------:R-:W-:Y:S05]  /*0d40*/  @P1 BRA `(.L_x_7) ;  /* 0xfffffff400681947 */ /* 0x000fea000383ffff */
[----:B-12---:R-:W-:Y:S05]  /*0d50*/  BSYNC.RECONVERGENT B0 ;  /* 0x0000000000007941 */ /* 0x006fea0003800200 */
.L_x_2:
[----:B------:R-:W0:Y:S01]  /*0d60*/  LDCU UR5, c[0x0][0x3a0] ;  /* 0x00007400ff0577ac */ /* 0x000e220008000800 */
[----:B------:R-:W-:Y:S01]  /*0d70*/  BSSY.RECONVERGENT B0, `(.L_x_1) ;  /* 0x000003a000007945 */ /* 0x000fe20003800200 */
[----:B0-----:R-:W-:-:S04]  /*0d80*/  UIADD3 UR4, UPT, UPT, UR5, -0x1, URZ ;  /* 0xffffffff05047890 */ /* 0x001fc8000fffe0ff */
[----:B------:R-:W-:-:S04]  /*0d90*/  ULEA.HI UR4, UR4, 0x1, URZ, 0x1c ;  /* 0x0000000104047891 */ /* 0x000fc8000f8fe0ff */
[----:B------:R-:W-:-:S04]  /*0da0*/  ULOP3.LUT UR4, UR4, 0x3, URZ, 0xc0, !UPT ;  /* 0x0000000304047892 */ /* 0x000fc8000f8ec0ff */
[----:B------:R-:W-:-:S09]  /*0db0*/  UISETP.NE.AND UP0, UPT, UR4, URZ, UPT ;  /* 0x000000ff0400728c */ /* 0x000fd2000bf05270 */
[----:B------:R-:W-:Y:S05]  /*0dc0*/  BRA.U !UP0, `(.L_x_8) ;  /* 0x0000000108d07547 */ /* 0x000fea000b800000 */
[----:B------:R-:W-:Y:S01]  /*0dd0*/  IMAD.SHL.U32 R0, R24, 0x10, RZ ;  /* 0x0000001018007824 */ /* 0x000fe200078e00ff */
[----:B------:R-:W-:Y:S01]  /*0de0*/  UIADD3 UR4, UPT, UPT, -UR4, URZ, URZ ;  /* 0x000000ff04047290 */ /* 0x000fe2000fffe1ff */
[----:B------:R-:W-:Y:S02]  /*0df0*/  IMAD R2, R19, R13, RZ ;  /* 0x0000000d13027224 */ /* 0x000fe400078e02ff */
[----:B------:R-:W-:-:S03]  /*0e00*/  IMAD R12, R0, UR5, RZ ;  /* 0x00000005000c7c24 */ /* 0x000fc6000f8e02ff */
[----:B------:R-:W-:Y:S02]  /*0e10*/  IMAD.U32 R0, RZ, RZ, UR4 ;  /* 0x00000004ff007e24 */ /* 0x000fe4000f8e00ff */
[----:B------:R-:W-:-:S07]  /*0e20*/  IMAD.IADD R19, R12, 0x1, R19 ;  /* 0x000000010c137824 */ /* 0x000fce00078e0213 */
.L_x_10:
[----:B------:R-:W-:Y:S05]  /*0e30*/  @!P0 BRA `(.L_x_9) ;  /* 0x00000000009c8947 */ /* 0x000fea0003800000 */
[----:B------:R-:W0:Y:S01]  /*0e40*/  S2R R16, SR_LANEID ;  /* 0x0000000000107919 */ /* 0x000e220000000000 */
[----:B------:R-:W2:Y:S01]  /*0e50*/  LDC R29, c[0x0][0x398] ;  /* 0x0000e600ff1d7b82 */ /* 0x000ea20000000800 */
[----:B------:R-:W-:Y:S01]  /*0e60*/  SHF.L.U32 R27, R25, 0x4, RZ ;  /* 0x00000004191b7819 */ /* 0x000fe200000006ff */
[----:B------:R-:W-:-:S03]  /*0e70*/  IMAD.MOV.U32 R17, RZ, RZ, RZ ;  /* 0x000000ffff117224 */ /* 0x000fc600078e00ff */
[----:B------:R-:W-:-:S03]  /*0e80*/  IADD3 R27, P1, PT, R27, R2, RZ ;  /* 0x000000021b1b7210 */ /* 0x000fc60007f3e0ff */
[----:B------:R-:W3:Y:S01]  /*0e90*/  LDC R23, c[0x0][0x3a0] ;  /* 0x0000e800ff177b82 */ /* 0x000ee20000000800 */
[----:B------:R-:W-:Y:S02]  /*0ea0*/  LEA.HI.X.SX32 R14, R2, RZ, 0x1, P1 ;  /* 0x000000ff020e7211 */ /* 0x000fe400008f0eff */
[----:B-1----:R-:W-:-:S04]  /*0eb0*/  LEA R15, P1, R27, UR10, 0x1 ;  /* 0x0000000a1b0f7c11 */ /* 0x002fc8000f8208ff */
[----:B------:R-:W-:Y:S01]  /*0ec0*/  LEA.HI.X R27, R27, UR11, R14, 0x1, P1 ;  /* 0x0000000b1b1b7c11 */ /* 0x000fe200088f0c0e */
[----:B------:R-:W1:Y:S01]  /*0ed0*/  LDC.64 R20, c[0x0][0x388] ;  /* 0x0000e200ff147b82 */ /* 0x000e620000000a00 */
[----:B--2---:R-:W-:Y:S02]  /*0ee0*/  SHF.R.U32.HI R12, RZ, 0x1, R29 ;  /* 0x00000001ff0c7819 */ /* 0x004fe4000001161d */
[----:B0-----:R-:W-:Y:S02]  /*0ef0*/  SHF.R.U32.HI R3, RZ, 0x2, R16 ;  /* 0x00000002ff037819 */ /* 0x001fe40000011610 */
[----:B------:R-:W-:-:S05]  /*0f00*/  LOP3.LUT R16, R16, 0x3, RZ, 0xc0, !PT ;  /* 0x0000000310107812 */ /* 0x000fca00078ec0ff */
[----:B------:R-:W-:-:S03]  /*0f10*/  IMAD.WIDE.U32 R12, R3, R12, R16 ;  /* 0x0000000c030c7225 */ /* 0x000fc600078e0010 */
[----:B------:R-:W-:-:S04]  /*0f20*/  LEA R14, P1, R12, R15, 0x2 ;  /* 0x0000000f0c0e7211 */ /* 0x000fc800078210ff */
[----:B------:R-:W-:-:S03]  /*0f30*/  LEA.HI.X R15, R12, R27, R13, 0x2, P1 ;  /* 0x0000001b0c0f7211 */ /* 0x000fc600008f140d */
[----:B------:R-:W-:Y:S02]  /*0f40*/  IMAD.WIDE.U32 R28, R29, 0x10, R14 ;  /* 0x000000101d1c7825 */ /* 0x000fe400078e000e */
[----:B------:R-:W2:Y:S01]  /*0f50*/  LDG.E R12, desc[UR6][R14.64] ;  /* 0x000000060e0c7981 */ /* 0x000ea2000c1e1900 */
[----:B---3--:R-:W-:-:S03]  /*0f60*/  SHF.R.U32.HI R18, RZ, 0x1, R23 ;  /* 0x00000001ff127819 */ /* 0x008fc60000011617 */
[----:B------:R-:W3:Y:S01]  /*0f70*/  LDG.E R13, desc[UR6][R14.64+0x10] ;  /* 0x000010060e0d7981 */ /* 0x000ee2000c1e1900 */
[----:B-1----:R-:W-:-:S04]  /*0f80*/  IMAD.WIDE.U32 R20, R19, 0x2, R20 ;  /* 0x0000000213147825 */ /* 0x002fc800078e0014 */
[----:B------:R-:W-:Y:S01]  /*0f90*/  IMAD.WIDE.U32 R16, R3, R18, R16 ;  /* 0x0000001203107225 */ /* 0x000fe200078e0010 */
[----:B------:R-:W4:Y:S04]  /*0fa0*/  LDG.E R14, desc[UR6][R28.64] ;  /* 0x000000061c0e7981 */ /* 0x000f28000c1e1900 */
[----:B------:R-:W5:Y:S01]  /*0fb0*/  LDG.E R15, desc[UR6][R28.64+0x10] ;  /* 0x000010061c0f7981 */ /* 0x000f62000c1e1900 */
[----:B------:R-:W-:-:S04]  /*0fc0*/  LEA R26, P1, R16, R20, 0x2 ;  /* 0x00000014101a7211 */ /* 0x000fc800078210ff */
[----:B------:R-:W-:-:S03]  /*0fd0*/  LEA.HI.X R27, R16, R21, R17, 0x2, P1 ;  /* 0x00000015101b7211 */ /* 0x000fc600008f1411 */
[----:B------:R-:W-:Y:S02]  /*0fe0*/  IMAD.WIDE.U32 R22, R23, 0x10, R26 ;  /* 0x0000001017167825 */ /* 0x000fe400078e001a */
[----:B------:R-:W5:Y:S04]  /*0ff0*/  LDG.E R16, desc[UR6][R26.64] ;  /* 0x000000061a107981 */ /* 0x000f68000c1e1900 */
[----:B------:R-:W5:Y:S04]  /*1000*/  LDG.E R17, desc[UR6][R26.64+0x10] ;  /* 0x000010061a117981 */ /* 0x000f68000c1e1900 */
[----:B------:R-:W5:Y:S04]  /*1010*/  LDG.E R20, desc[UR6][R22.64] ;  /* 0x0000000616147981 */ /* 0x000f68000c1e1900 */
[----:B------:R-:W5:Y:S01]  /*1020*/  LDG.E R21, desc[UR6][R22.64+0x10] ;  /* 0x0000100616157981 */ /* 0x000f62000c1e1900 */
[----:B------:R-:W-:Y:S05]  /*1030*/  WARPSYNC.ALL ;  /* 0x0000000000007948 */ /* 0x000fea0003800000 */
[----:B--2---:R-:W-:Y:S04]  /*1040*/  MOVM.16.MT88 R12, R12 ;  /* 0x000000000c0c723a */ /* 0x004fe80000000000 */
[----:B---3--:R-:W-:Y:S04]  /*1050*/  MOVM.16.MT88 R13, R13 ;  /* 0x000000000d0d723a */ /* 0x008fe80000000000 */
[----:B----4-:R-:W-:Y:S04]  /*1060*/  MOVM.16.MT88 R14, R14 ;  /* 0x000000000e0e723a */ /* 0x010fe80000000000 */
[----:B-----5:R-:W0:Y:S02]  /*1070*/  MOVM.16.MT88 R15, R15 ;  /* 0x000000000f0f723a */ /* 0x020e240000000000 */
[C---:B0-----:R-:W-:Y:S08]  /*1080*/  HMMA.16816.F32 R4, R12.reuse, R16, R4 ;  /* 0x000000100c04723c */ /* 0x041ff00000001804 */
[----:B------:R-:W-:-:S15]  /*1090*/  HMMA.16816.F32 R8, R12, R20, R8 ;  /* 0x000000140c08723c */ /* 0x000fde0000001808 */
[----:B------:R-:W-:-:S05]  /*10a0*/  NOP ;  /* 0x0000000000007918 */ /* 0x000fca0000000000 */
.L_x_9:
[----:B------:R-:W0:Y:S01]  /*10b0*/  LDC R3, c[0x0][0x398] ;  /* 0x0000e600ff037b82 */ /* 0x000e220000000800 */
[----:B------:R-:W-:Y:S02]  /*10c0*/  VIADD R0, R0, 0x1 ;  /* 0x0000000100007836 */ /* 0x000fe40000000000 */
[----:B------:R-:W-:-:S03]  /*10d0*/  VIADD R19, R19, 0x10 ;  /* 0x0000001013137836 */ /* 0x000fc60000000000 */
[----:B------:R-:W-:Y:S01]  /*10e0*/  ISETP.NE.AND P1, PT, R0, RZ, PT ;  /* 0x000000ff0000720c */ /* 0x000fe20003f25270 */
[----:B0-----:R-:W-:-:S12]  /*10f0*/  IMAD R2, R3, 0x10, R2 ;  /* 0x0000001003027824 */ /* 0x001fd800078e0202 */
[----:B------:R-:W-:Y:S05]  /*1100*/  @P1 BRA `(.L_x_10) ;  /* 0xfffffffc00481947 */ /* 0x000fea000383ffff */
.L_x_8:
[----:B-1----:R-:W-:Y:S05]  /*1110*/  BSYNC.RECONVERGENT B0 ;  /* 0x0000000000007941 */ /* 0x002fea0003800200 */
.L_x_1:
[----:B------:R-:W0:Y:S01]  /*1120*/  LDC.64 R16, c[0x0][0x398] ;  /* 0x0000e600ff107b82 */ /* 0x000e220000000a00 */
[----:B------:R-:W-:Y:S02]  /*1130*/  IMAD.SHL.U32 R24, R24, 0x10, RZ ;  /* 0x0000001018187824 */ /* 0x000fe400078e00ff */
[----:B------:R-:W-:-:S03]  /*1140*/  IMAD.SHL.U32 R25, R25, 0x10, RZ ;  /* 0x0000001019197824 */ /* 0x000fc600078e00ff */
[----:B0-----:R-:W-:-:S04]  /*1150*/  ISETP.GE.AND P0, PT, R24, R17, PT ;  /* 0x000000111800720c */ /* 0x001fc80003f06270 */
[----:B------:R-:W-:-:S13]  /*1160*/  ISETP.GE.OR P0, PT, R25, R16, P0 ;  /* 0x000000101900720c */ /* 0x000fda0000706670 */
[----:B------:R-:W-:Y:S05]  /*1170*/  @P0 EXIT ;  /* 0x000000000000094d */ /* 0x000fea0003800000 */
[----:B------:R-:W0:Y:S01]  /*1180*/  S2R R2, SR_LANEID ;  /* 0x0000000000027919 */ /* 0x000e220000000000 */
[----:B------:R-:W1:Y:S01]  /*1190*/  LDCU.64 UR4, c[0x0][0x390] ;  /* 0x00007200ff0477ac */ /* 0x000e620008000a00 */
[----:B------:R-:W-:Y:S02]  /*11a0*/  IMAD R24, R24, R16, RZ ;  /* 0x0000001018187224 */ /* 0x000fe400078e02ff */
[----:B------:R-:W-:-:S03]  /*11b0*/  IMAD.MOV.U32 R3, RZ, RZ, RZ ;  /* 0x000000ffff037224 */ /* 0x000fc600078e00ff */
[----:B------:R-:W-:-:S05]  /*11c0*/  IADD3 R17, P0, PT, R24, R25, RZ ;  /* 0x0000001918117210 */ /* 0x000fca0007f1e0ff */
[----:B------:R-:W-:Y:S01]  /*11d0*/  IMAD.X R0, RZ, RZ, RZ, P0 ;  /* 0x000000ffff007224 */ /* 0x000fe200000e06ff */
[----:B-1----:R-:W-:-:S04]  /*11e0*/  LEA R15, P0, R17, UR4, 0x2 ;  /* 0x00000004110f7c11 */ /* 0x002fc8000f8010ff */
[----:B------:R-:W-:Y:S02]  /*11f0*/  LEA.HI.X R17, R17, UR5, R0, 0x2, P0 ;  /* 0x0000000511117c11 */ /* 0x000fe400080f1400 */
[----:B0-----:R-:W-:Y:S02]  /*1200*/  SHF.L.U32 R13, R2, 0x1, RZ ;  /* 0x00000001020d7819 */ /* 0x001fe400000006ff */
[----:B------:R-:W-:Y:S02]  /*1210*/  SHF.R.U32.HI R2, RZ, 0x2, R2 ;  /* 0x00000002ff027819 */ /* 0x000fe40000011602 */
[----:B------:R-:W-:-:S05]  /*1220*/  LOP3.LUT R13, R13, 0x6, RZ, 0xe2, !PT ;  /* 0x000000060d0d7812 */ /* 0x000fca00078ee2ff */
[----:B------:R-:W-:-:S04]  /*1230*/  IMAD.WIDE.U32 R2, R13, R16, R2 ;  /* 0x000000100d027225 */ /* 0x000fc800078e0002 */
[----:B------:R-:W-:Y:S01]  /*1240*/  IMAD.WIDE.U32 R12, R16, 0x4, RZ ;  /* 0x00000004100c7825 */ /* 0x000fe200078e00ff */
[----:B------:R-:W-:-:S04]  /*1250*/  LEA R14, P0, R2, R15, 0x2 ;  /* 0x0000000f020e7211 */ /* 0x000fc800078010ff */
[----:B------:R-:W-:Y:S01]  /*1260*/  LEA.HI.X R15, R2, R17, R3, 0x2, P0 ;  /* 0x00000011020f7211 */ /* 0x000fe200000f1403 */
[----:B------:R-:W-:Y:S01]  /*1270*/  IMAD.WIDE.U32 R18, R16, 0x20, R12 ;  /* 0x0000002010127825 */ /* 0x000fe200078e000c */
[----:B------:R-:W-:-:S03]  /*1280*/  IADD3 R12, P0, PT, R12, R14, RZ ;  /* 0x0000000e0c0c7210 */ /* 0x000fc60007f1e0ff */
[----:B------:R-:W-:Y:S01]  /*1290*/  IMAD.WIDE.U32 R16, R16, 0x20, R14 ;  /* 0x0000002010107825 */ /* 0x000fe200078e000e */
[----:B------:R-:W-:Y:S01]  /*12a0*/  IADD3 R2, P1, PT, R18, R14, RZ ;  /* 0x0000000e12027210 */ /* 0x000fe20007f3e0ff */
[----:B------:R-:W2:Y:S02]  /*12b0*/  LDG.E R21, desc[UR6][R14.64] ;  /* 0x000000060e157981 */ /* 0x000ea4000c1e1900 */
[--C-:B------:R-:W-:Y:S02]  /*12c0*/  IMAD.X R13, R13, 0x1, R15.reuse, P0 ;  /* 0x000000010d0d7824 */ /* 0x100fe400000e060f */
[----:B------:R-:W-:Y:S01]  /*12d0*/  IMAD.X R3, R19, 0x1, R15, P1 ;  /* 0x0000000113037824 */ /* 0x000fe200008e060f */
[----:B------:R-:W3:Y:S04]  /*12e0*/  LDG.E R23, desc[UR6][R14.64+0x20] ;  /* 0x000020060e177981 */ /* 0x000ee8000c1e1900 */
[----:B------:R-:W4:Y:S04]  /*12f0*/  LDG.E R22, desc[UR6][R12.64] ;  /* 0x000000060c167981 */ /* 0x000f28000c1e1900 */
[----:B------:R-:W5:Y:S04]  /*1300*/  LDG.E R24, desc[UR6][R12.64+0x20] ;  /* 0x000020060c187981 */ /* 0x000f68000c1e1900 */
[----:B------:R-:W5:Y:S04]  /*1310*/  LDG.E R20, desc[UR6][R16.64] ;  /* 0x0000000610147981 */ /* 0x000f68000c1e1900 */
[----:B------:R-:W5:Y:S04]  /*1320*/  LDG.E R0, desc[UR6][R2.64] ;  /* 0x0000000602007981 */ /* 0x000f68000c1e1900 */
[----:B------:R-:W5:Y:S04]  /*1330*/  LDG.E R19, desc[UR6][R16.64+0x20] ;  /* 0x0000200610137981 */ /* 0x000f68000c1e1900 */
[----:B------:R-:W5:Y:S01]  /*1340*/  LDG.E R18, desc[UR6][R2.64+0x20] ;  /* 0x0000200602127981 */ /* 0x000f62000c1e1900 */
[----:B------:R-:W-:Y:S05]  /*1350*/  WARPSYNC.ALL ;  /* 0x0000000000007948 */ /* 0x000fea0003800000 */
[----:B------:R-:W2:Y:S01]  /*1360*/  LDCU UR4, c[0x0][0x3a8] ;  /* 0x00007500ff0477ac */ /* 0x000ea20008000800 */
[----:B------:R-:W0:Y:S01]  /*1370*/  LDCU UR5, c[0x0][0x3a4] ;  /* 0x00007480ff0577ac */ /* 0x000e220008000800 */
[----:B--2---:R-:W-:Y:S01]  /*1380*/  FMUL R21, R21, UR4 ;  /* 0x0000000415157c20 */ /* 0x004fe20008400000 */
[----:B---3--:R-:W-:-:S03]  /*1390*/  FMUL R23, R23, UR4 ;  /* 0x0000000417177c20 */ /* 0x008fc60008400000 */
[----:B0-----:R-:W-:Y:S01]  /*13a0*/  FFMA R21, R4, UR5, R21 ;  /* 0x0000000504157c23 */ /* 0x001fe20008000015 */
[----:B----4-:R-:W-:Y:S01]  /*13b0*/  FMUL R22, R22, UR4 ;  /* 0x0000000416167c20 */ /* 0x010fe20008400000 */
[----:B------:R-:W-:Y:S01]  /*13c0*/  FFMA R23, R6, UR5, R23 ;  /* 0x0000000506177c23 */ /* 0x000fe20008000017 */
[----:B-----5:R-:W-:Y:S02]  /*13d0*/  FMUL R24, R24, UR4 ;  /* 0x0000000418187c20 */ /* 0x020fe40008400000 */
[----:B------:R-:W-:Y:S01]  /*13e0*/  FFMA R5, R5, UR5, R22 ;  /* 0x0000000505057c23 */ /* 0x000fe20008000016 */
[----:B------:R-:W-:Y:S01]  /*13f0*/  FMUL R25, R20, UR4 ;  /* 0x0000000414197c20 */ /* 0x000fe20008400000 */
[----:B------:R-:W-:Y:S01]  /*1400*/  FFMA R7, R7, UR5, R24 ;  /* 0x0000000507077c23 */ /* 0x000fe20008000018 */
[----:B------:R-:W-:Y:S02]  /*1410*/  FMUL R0, R0, UR4 ;  /* 0x0000000400007c20 */ /* 0x000fe40008400000 */
[----:B------:R-:W-:Y:S01]  /*1420*/  FFMA R25, R8, UR5, R25 ;  /* 0x0000000508197c23 */ /* 0x000fe20008000019 */
[----:B------:R-:W-:Y:S01]  /*1430*/  FMUL R19, R19, UR4 ;  /* 0x0000000413137c20 */ /* 0x000fe20008400000 */
[----:B------:R-:W-:Y:S01]  /*1440*/  FFMA R9, R9, UR5, R0 ;  /* 0x0000000509097c23 */ /* 0x000fe20008000000 */
[----:B------:R-:W-:Y:S01]  /*1450*/  STG.E desc[UR6][R14.64], R21 ;  /* 0x000000150e007986 */ /* 0x000fe2000c101906 */
[----:B------:R-:W-:Y:S01]  /*1460*/  FMUL R18, R18, UR4 ;  /* 0x0000000412127c20 */ /* 0x000fe20008400000 */
[----:B------:R-:W-:-:S02]  /*1470*/  FFMA R19, R10, UR5, R19 ;  /* 0x000000050a137c23 */ /* 0x000fc40008000013 */
[----:B------:R-:W-:Y:S01]  /*1480*/  STG.E desc[UR6][R12.64], R5 ;  /* 0x000000050c007986 */ /* 0x000fe2000c101906 */
[----:B------:R-:W-:-:S03]  /*1490*/  FFMA R11, R11, UR5, R18 ;  /* 0x000000050b0b7c23 */ /* 0x000fc60008000012 */
[----:B------:R-:W-:Y:S04]  /*14a0*/  STG.E desc[UR6][R14.64+0x20], R23 ;  /* 0x000020170e007986 */ /* 0x000fe8000c101906 */
[----:B------:R-:W-:Y:S04]  /*14b0*/  STG.E desc[UR6][R12.64+0x20], R7 ;  /* 0x000020070c007986 */ /* 0x000fe8000c101906 */
[----:B------:R-:W-:Y:S04]  /*14c0*/  STG.E desc[UR6][R16.64], R25 ;  /* 0x0000001910007986 */ /* 0x000fe8000c101906 */
[----:B------:R-:W-:Y:S04]  /*14d0*/  STG.E desc[UR6][R2.64], R9 ;  /* 0x0000000902007986 */ /* 0x000fe8000c101906 */
[----:B------:R-:W-:Y:S04]  /*14e0*/  STG.E desc[UR6][R16.64+0x20], R19 ;  /* 0x0000201310007986 */ /* 0x000fe8000c101906 */
[----:B------:R-:W-:Y:S01]  /*14f0*/  STG.E desc[UR6][R2.64+0x20], R11 ;  /* 0x0000200b02007986 */ /* 0x000fe2000c101906 */
[----:B------:R-:W-:Y:S05]  /*1500*/  EXIT ;  /* 0x000000000000794d */ /* 0x000fea0003800000 */
.L_x_11:
        /* <DEDUP_REMOVED lines=15> */
.L_x_13:


//--------------------- .nv.shared.reserved.0     --------------------------
	.section	.nv.shared.reserved.0,"aw",@nobits
	.weak		__nv_reservedSMEM_offset_0_alias
	.size		__nv_reservedSMEM_offset_0_alias, 0, 64
	.other		__nv_reservedSMEM_offset_0_alias,@"STO_CUDA_RESERVED_SHARED STV_DEFAULT"
__nv_reservedSMEM_offset_0_alias:
	.zero		0
	.zero		64


//--------------------- .nv.constant0._Z17convertFp32ToFp16P6__halfPfi --------------------------
	.section	.nv.constant0._Z17convertFp32ToFp16P6__halfPfi,"a",@progbits
	.sectionflags	@""
	.align	4
.nv.constant0._Z17convertFp32ToFp16P6__halfPfi:
	.zero		916


//--------------------- .nv.constant0._Z12wmma_exampleP6__halfS0_Pfiiiff --------------------------
	.section	.nv.constant0._Z12wmma_exampleP6__halfS0_Pfiiiff,"a",@progbits
	.sectionflags	@""
	.align	4
.nv.constant0._Z12wmma_exampleP6__halfS0_Pfiiiff:
	.zero		940


//--------------------- SYMBOLS --------------------------

	.type		.nv.reservedSmem.offset0,@object
	.size		.nv.reservedSmem.offset0,0x4
